//
// Generated by NVIDIA NVVM Compiler
//
// Compiler Build ID: CL-36424714
// Cuda compilation tools, release 13.0, V13.0.88
// Based on NVVM 20.0.0
//

.version 9.0
.target sm_100
.address_size 64

	// .globl	_Z14applyDarkMagicv
.global .attribute(.managed) .align 4 .b8 source[252] = {1, 0, 0, 0, 2, 0, 0, 0, 3, 0, 0, 0, 4, 0, 0, 0, 5, 0, 0, 0, 6, 0, 0, 0, 7, 0, 0, 0, 8, 0, 0, 0, 9, 0, 0, 0, 28, 0, 0, 0, 29, 0, 0, 0, 30, 0, 0, 0, 31, 0, 0, 0, 32, 0, 0, 0, 33, 0, 0, 0, 34, 0, 0, 0, 35, 0, 0, 0, 10, 0, 0, 0, 27, 0, 0, 0, 48, 0, 0, 0, 49, 0, 0, 0, 50, 0, 0, 0, 51, 0, 0, 0, 52, 0, 0, 0, 53, 0, 0, 0, 36, 0, 0, 0, 11, 0, 0, 0, 26, 0, 0, 0, 47, 0, 0, 0, 60, 0, 0, 0, 61, 0, 0, 0, 62, 0, 0, 0, 63, 0, 0, 0, 54, 0, 0, 0, 37, 0, 0, 0, 12, 0, 0, 0, 25, 0, 0, 0, 46, 0, 0, 0, 59, 0, 0, 0, 58, 0, 0, 0, 57, 0, 0, 0, 56, 0, 0, 0, 55, 0, 0, 0, 38, 0, 0, 0, 13, 0, 0, 0, 24, 0, 0, 0, 45, 0, 0, 0, 44, 0, 0, 0, 43, 0, 0, 0, 42, 0, 0, 0, 41, 0, 0, 0, 40, 0, 0, 0, 39, 0, 0, 0, 14, 0, 0, 0, 23, 0, 0, 0, 22, 0, 0, 0, 21, 0, 0, 0, 20, 0, 0, 0, 19, 0, 0, 0, 18, 0, 0, 0, 17, 0, 0, 0, 16, 0, 0, 0, 15};
.global .attribute(.managed) .align 4 .b8 destination[252];

.visible .entry _Z14applyDarkMagicv()
{
	.reg .pred 	%p<19>;
	.reg .b16 	%rs<6>;
	.reg .b32 	%r<52>;
	.reg .b64 	%rd<25>;

	mov.u32 	%r9, %ctaid.x;
	mov.u32 	%r10, %ntid.x;
	mov.u32 	%r11, %tid.x;
	mad.lo.s32 	%r1, %r9, %r10, %r11;
	mul.hi.u32 	%r12, %r1, 954437177;
	shr.u32 	%r13, %r12, 1;
	mul.lo.s32 	%r14, %r13, 9;
	sub.s32 	%r15, %r1, %r14;
	min.u32 	%r16, %r13, %r15;
	sub.s32 	%r4, 6, %r13;
	sub.s32 	%r5, 8, %r15;
	min.u32 	%r17, %r4, %r5;
	min.u32 	%r6, %r16, %r17;
	shl.b32 	%r7, %r6, 1;
	sub.s32 	%r18, 16, %r7;
	mul.lo.s32 	%r8, %r18, %r7;
	setp.gt.u32 	%p1, %r1, 35;
	setp.gt.u32 	%p2, %r13, %r15;
	or.pred  	%p3, %p1, %p2;
	sub.s32 	%r19, 9, %r13;
	setp.ge.u32 	%p4, %r15, %r19;
	or.pred  	%p5, %p3, %p4;
	@%p5 bra 	$L__BB0_2;
	mul.wide.u32 	%rd19, %r1, 4;
	mov.u64 	%rd20, source;
	add.s64 	%rd21, %rd20, %rd19;
	ld.global.u32 	%r48, [%rd21];
	cvt.u16.u32 	%rs1, %r1;
	mul.lo.s16 	%rs2, %rs1, 205;
	shr.u16 	%rs3, %rs2, 11;
	mul.lo.s16 	%rs4, %rs3, 10;
	sub.s16 	%rs5, %rs1, %rs4;
	cvt.u32.u16 	%r49, %rs5;
	and.b32  	%r50, %r49, 255;
	add.s32 	%r51, %r8, %r50;
	mul.wide.u32 	%rd22, %r51, 4;
	mov.u64 	%rd23, destination;
	add.s64 	%rd24, %rd23, %rd22;
	st.global.u32 	[%rd24], %r48;
	bra.uni 	$L__BB0_8;
$L__BB0_2:
	setp.lt.u32 	%p6, %r1, 27;
	setp.gt.u32 	%p7, %r4, %r15;
	or.pred  	%p8, %p6, %p7;
	add.s32 	%r20, %r13, 3;
	setp.ge.u32 	%p9, %r15, %r20;
	or.pred  	%p10, %p8, %p9;
	@%p10 bra 	$L__BB0_4;
	mul.wide.u32 	%rd13, %r1, 4;
	mov.u64 	%rd14, source;
	add.s64 	%rd15, %rd14, %rd13;
	ld.global.u32 	%r43, [%rd15];
	mul.lo.s32 	%r44, %r6, -14;
	sub.s32 	%r45, %r44, %r1;
	add.s32 	%r46, %r45, %r8;
	add.s32 	%r47, %r46, 76;
	mul.wide.u32 	%rd16, %r47, 4;
	mov.u64 	%rd17, destination;
	add.s64 	%rd18, %rd17, %rd16;
	st.global.u32 	[%rd18], %r43;
	bra.uni 	$L__BB0_8;
$L__BB0_4:
	min.u32 	%r21, %r13, 4;
	setp.le.u32 	%p11, %r21, %r15;
	sub.s32 	%r22, 6, %r15;
	setp.ge.u32 	%p12, %r13, %r22;
	or.pred  	%p13, %p11, %p12;
	@%p13 bra 	$L__BB0_6;
	mul.wide.u32 	%rd7, %r1, 4;
	mov.u64 	%rd8, source;
	add.s64 	%rd9, %rd8, %rd7;
	ld.global.u32 	%r34, [%rd9];
	sub.s32 	%r35, %r6, %r1;
	mad.lo.s32 	%r36, %r6, -9, %r35;
	add.s32 	%r37, %r36, 45;
	mul.hi.u32 	%r38, %r37, 954437177;
	shr.u32 	%r39, %r38, 1;
	mad.lo.s32 	%r40, %r6, -6, %r8;
	add.s32 	%r41, %r40, %r39;
	add.s32 	%r42, %r41, 23;
	mul.wide.u32 	%rd10, %r42, 4;
	mov.u64 	%rd11, destination;
	add.s64 	%rd12, %rd11, %rd10;
	st.global.u32 	[%rd12], %r34;
	bra.uni 	$L__BB0_8;
$L__BB0_6:
	setp.lt.u32 	%p14, %r15, 4;
	setp.ge.u32 	%p15, %r5, %r13;
	add.s32 	%r24, %r15, -2;
	setp.ge.u32 	%p16, %r13, %r24;
	or.pred  	%p17, %p15, %p16;
	or.pred  	%p18, %p17, %p14;
	@%p18 bra 	$L__BB0_8;
	mul.wide.u32 	%rd1, %r1, 4;
	mov.u64 	%rd2, source;
	add.s64 	%rd3, %rd2, %rd1;
	ld.global.u32 	%r25, [%rd3];
	add.s32 	%r26, %r1, %r6;
	mad.lo.s32 	%r27, %r6, -9, %r26;
	add.s32 	%r28, %r27, -17;
	mul.hi.u32 	%r29, %r28, 954437177;
	shr.u32 	%r30, %r29, 1;
	sub.s32 	%r31, %r8, %r7;
	add.s32 	%r32, %r31, %r30;
	add.s32 	%r33, %r32, 9;
	mul.wide.u32 	%rd4, %r33, 4;
	mov.u64 	%rd5, destination;
	add.s64 	%rd6, %rd5, %rd4;
	st.global.u32 	[%rd6], %r25;
$L__BB0_8:
	ret;

}


// ===== COMPILED SASS (sm_100) =====

	.target	sm_100

	.elftype	@"ET_EXEC"


//--------------------- .note.nv.tkinfo           --------------------------
	.section	.note.nv.tkinfo,"",@"SHT_NOTE"
	.sectionflags	@"SHF_NOTE_NV_TKINFO"
	.tkinfo
        /*0018*/ 	.word	0x00000002
        /*0030*/ 	.string	""
        /*0030*/ 	.string	"ptxas"
        /*0030*/ 	.string	"Cuda compilation tools, release 13.0, V13.0.88"
        /*0030*/ 	.string	"Build cuda_13.0.r13.0/compiler.36424714_0"
        /*0030*/ 	.string	"-arch sm_100 -m 64 "



//--------------------- .note.nv.cuinfo           --------------------------
	.section	.note.nv.cuinfo,"",@"SHT_NOTE"
	.sectionflags	@"SHF_NOTE_NV_CUINFO"
        /*0018*/ 	.short	0x0002
        /*001a*/ 	.short	0x0064
        /*001c*/ 	.short	0x0082
	.zero		2


//--------------------- .nv.info                  --------------------------
	.section	.nv.info,"",@"SHT_CUDA_INFO"
	.align	4


	//----- nvinfo : EIATTR_REGCOUNT
	.align		4
        /*0000*/ 	.byte	0x04, 0x2f
        /*0002*/ 	.short	(.L_3 - .L_2)
	.align		4
.L_2:
        /*0004*/ 	.word	index@(_Z14applyDarkMagicv)
        /*0008*/ 	.word	0x00000012


	//----- nvinfo : EIATTR_FRAME_SIZE
	.align		4
.L_3:
        /*000c*/ 	.byte	0x04, 0x11
        /*000e*/ 	.short	(.L_5 - .L_4)
	.align		4
.L_4:
        /*0010*/ 	.word	index@(_Z14applyDarkMagicv)
        /*0014*/ 	.word	0x00000000


	//----- nvinfo : EIATTR_MIN_STACK_SIZE
	.align		4
.L_5:
        /*0018*/ 	.byte	0x04, 0x12
        /*001a*/ 	.short	(.L_7 - .L_6)
	.align		4
.L_6:
        /*001c*/ 	.word	index@(_Z14applyDarkMagicv)
        /*0020*/ 	.word	0x00000000
.L_7:


//--------------------- .nv.compat                --------------------------
	.section	.nv.compat,"",@"SHT_CUDA_COMPAT_INFO"
	.align	4
        /*0000*/ 	.byte	0x02, 0x09, 0x00, 0x00, 0x02, 0x02, 0x01, 0x00, 0x02, 0x05, 0x05, 0x00, 0x03, 0x07, 0x01, 0x01
        /*0010*/ 	.byte	0x02, 0x03, 0x00, 0x00, 0x02, 0x06, 0x01, 0x00, 0x04, 0x0b, 0x08, 0x00, 0x09, 0x00, 0x00, 0x00
        /*0020*/ 	.byte	0x00, 0x00, 0x00, 0x00


//--------------------- .nv.info._Z14applyDarkMagicv --------------------------
	.section	.nv.info._Z14applyDarkMagicv,"",@"SHT_CUDA_INFO"
	.sectionflags	@""
	.align	4


	//----- nvinfo : EIATTR_CUDA_API_VERSION
	.align		4
        /*0000*/ 	.byte	0x04, 0x37
        /*0002*/ 	.short	(.L_9 - .L_8)
.L_8:
        /*0004*/ 	.word	0x00000082


	//----- nvinfo : EIATTR_SPARSE_MMA_MASK
	.align		4
.L_9:
        /*0008*/ 	.byte	0x03, 0x50
        /*000a*/ 	.short	0x0000


	//----- nvinfo : EIATTR_MAXREG_COUNT
	.align		4
        /*000c*/ 	.byte	0x03, 0x1b
        /*000e*/ 	.short	0x00ff


	//----- nvinfo : EIATTR_MERCURY_ISA_VERSION
	.align		4
        /*0010*/ 	.byte	0x03, 0x5f
        /*0012*/ 	.short	0x0101


	//----- nvinfo : EIATTR_VRC_CTA_INIT_COUNT
	.align		4
        /*0014*/ 	.byte	0x02, 0x4a
	.zero		1
	.zero		1


	//----- nvinfo : EIATTR_EXIT_INSTR_OFFSETS
	.align		4
        /*0018*/ 	.byte	0x04, 0x1c
        /*001a*/ 	.short	(.L_11 - .L_10)


	//   ....[0]....
.L_10:
        /*001c*/ 	.word	0x00000250


	//   ....[1]....
        /*0020*/ 	.word	0x00000330


	//   ....[2]....
        /*0024*/ 	.word	0x00000460


	//   ....[3]....
        /*0028*/ 	.word	0x000004b0


	//   ....[4]....
        /*002c*/ 	.word	0x00000590


	//----- nvinfo : EIATTR_CRS_STACK_SIZE
	.align		4
.L_11:
        /*0030*/ 	.byte	0x04, 0x1e
        /*0032*/ 	.short	(.L_13 - .L_12)
.L_12:
        /*0034*/ 	.word	0x00000000


	//----- nvinfo : EIATTR_SW_WAR
	.align		4
.L_13:
        /*0038*/ 	.byte	0x04, 0x36
        /*003a*/ 	.short	(.L_15 - .L_14)
.L_14:
        /*003c*/ 	.word	0x00000008
.L_15:


//--------------------- .nv.callgraph             --------------------------
	.section	.nv.callgraph,"",@"SHT_CUDA_CALLGRAPH"
	.align	4
	.sectionentsize	8
	.align		4
        /*0000*/ 	.word	0x00000000
	.align		4
        /*0004*/ 	.word	0xffffffff
	.align		4
        /*0008*/ 	.word	0x00000000
	.align		4
        /*000c*/ 	.word	0xfffffffe
	.align		4
        /*0010*/ 	.word	0x00000000
	.align		4
        /*0014*/ 	.word	0xfffffffd
	.align		4
        /*0018*/ 	.word	0x00000000
	.align		4
        /*001c*/ 	.word	0xfffffffc


//--------------------- .nv.constant4             --------------------------
	.section	.nv.constant4,"a",@progbits
	.align	8
	.align		8
.nv.constant4:
        /*0000*/ 	.dword	source
	.align		8
        /*0008*/ 	.dword	destination


//--------------------- .text._Z14applyDarkMagicv --------------------------
	.section	.text._Z14applyDarkMagicv,"ax",@progbits
	.align	128
        .global         _Z14applyDarkMagicv
        .type           _Z14applyDarkMagicv,@function
        .size           _Z14applyDarkMagicv,(.L_x_3 - _Z14applyDarkMagicv)
        .other          _Z14applyDarkMagicv,@"STO_CUDA_ENTRY STV_DEFAULT"
_Z14applyDarkMagicv:
.text._Z14applyDarkMagicv:
[----:B------:R-:W-:Y:S01]  /*0000*/  LDC R1, c[0x0][0x37c] ;  /* 0x0000df00ff017b82 */ /* 0x000fe20000000800 */
[----:B------:R-:W0:Y:S07]  /*0010*/  S2R R3, SR_TID.X ;  /* 0x0000000000037919 */ /* 0x000e2e0000002100 */
[----:B------:R-:W0:Y:S08]  /*0020*/  S2UR UR4, SR_CTAID.X ;  /* 0x00000000000479c3 */ /* 0x000e300000002500 */
[----:B------:R-:W0:Y:S02]  /*0030*/  LDC R0, c[0x0][0x360] ;  /* 0x0000d800ff007b82 */ /* 0x000e240000000800 */
[----:B0-----:R-:W-:Y:S01]  /*0040*/  IMAD R0, R0, UR4, R3 ;  /* 0x0000000400007c24 */ /* 0x001fe2000f8e0203 */
[----:B------:R-:W0:Y:S03]  /*0050*/  LDCU.64 UR4, c[0x0][0x358] ;  /* 0x00006b00ff0477ac */ /* 0x000e260008000a00 */
[----:B------:R-:W-:-:S05]  /*0060*/  IMAD.HI.U32 R7, R0, 0x38e38e39, RZ ;  /* 0x38e38e3900077827 */ /* 0x000fca00078e00ff */
[----:B------:R-:W-:-:S04]  /*0070*/  SHF.R.U32.HI R7, RZ, 0x1, R7 ;  /* 0x00000001ff077819 */ /* 0x000fc80000011607 */
[C---:B------:R-:W-:Y:S01]  /*0080*/  IADD3 R3, PT, PT, -R7.reuse, 0x9, RZ ;  /* 0x0000000907037810 */ /* 0x040fe20007ffe1ff */
[----:B------:R-:W-:-:S05]  /*0090*/  IMAD R6, R7, -0x9, R0 ;  /* 0xfffffff707067824 */ /* 0x000fca00078e0200 */
[----:B------:R-:W-:-:S04]  /*00a0*/  ISETP.GT.U32.AND P0, PT, R7, R6, PT ;  /* 0x000000060700720c */ /* 0x000fc80003f04070 */
[----:B------:R-:W-:-:S04]  /*00b0*/  ISETP.GT.U32.OR P0, PT, R0, 0x23, P0 ;  /* 0x000000230000780c */ /* 0x000fc80000704470 */
[----:B------:R-:W-:-:S13]  /*00c0*/  ISETP.GE.U32.OR P0, PT, R6, R3, P0 ;  /* 0x000000030600720c */ /* 0x000fda0000706470 */
[----:B------:R-:W1:Y:S02]  /*00d0*/  @!P0 LDC.64 R2, c[0x4][RZ] ;  /* 0x01000000ff028b82 */ /* 0x000e640000000a00 */
[----:B-1----:R-:W-:-:S05]  /*00e0*/  @!P0 IMAD.WIDE.U32 R2, R0, 0x4, R2 ;  /* 0x0000000400028825 */ /* 0x002fca00078e0002 */
[----:B0-----:R0:W2:Y:S01]  /*00f0*/  @!P0 LDG.E R13, desc[UR4][R2.64] ;  /* 0x00000004020d8981 */ /* 0x0010a2000c1e1900 */
[----:B------:R-:W-:Y:S02]  /*0100*/  @!P0 PRMT R4, R0, 0x9910, RZ ;  /* 0x0000991000048816 */ /* 0x000fe400000000ff */
[----:B------:R-:W-:Y:S02]  /*0110*/  IADD3 R11, PT, PT, -R7, 0x6, RZ ;  /* 0x00000006070b7810 */ /* 0x000fe40007ffe1ff */
[----:B------:R-:W-:Y:S01]  /*0120*/  IADD3 R8, PT, PT, -R6, 0x8, RZ ;  /* 0x0000000806087810 */ /* 0x000fe20007ffe1ff */
[----:B------:R-:W-:-:S03]  /*0130*/  @!P0 IMAD R4, R4, 0xcd, RZ ;  /* 0x000000cd04048824 */ /* 0x000fc600078e02ff */
[----:B------:R-:W-:Y:S02]  /*0140*/  VIMNMX.U32 R9, PT, PT, R11, R8, PT ;  /* 0x000000080b097248 */ /* 0x000fe40003fe0000 */
[----:B------:R-:W-:Y:S02]  /*0150*/  @!P0 LOP3.LUT R4, R4, 0xffff, RZ, 0xc0, !PT ;  /* 0x0000ffff04048812 */ /* 0x000fe400078ec0ff */
[----:B0-----:R-:W-:Y:S02]  /*0160*/  VIMNMX3.U32 R3, R7, R6, R9, PT ;  /* 0x000000060703720f */ /* 0x001fe40003800009 */
[----:B------:R-:W-:-:S03]  /*0170*/  @!P0 SHF.R.U32.HI R4, RZ, 0xb, R4 ;  /* 0x0000000bff048819 */ /* 0x000fc60000011604 */
[----:B------:R-:W-:Y:S01]  /*0180*/  IMAD.SHL.U32 R9, R3, 0x2, RZ ;  /* 0x0000000203097824 */ /* 0x000fe200078e00ff */
[----:B------:R-:W-:-:S05]  /*0190*/  @!P0 PRMT R4, R4, 0x9910, RZ ;  /* 0x0000991004048816 */ /* 0x000fca00000000ff */
[----:B------:R-:W-:Y:S02]  /*01a0*/  @!P0 IMAD R2, R4, 0xa, RZ ;  /* 0x0000000a04028824 */ /* 0x000fe400078e02ff */
[----:B------:R-:W0:Y:S02]  /*01b0*/  @!P0 LDC.64 R4, c[0x4][0x8] ;  /* 0x01000200ff048b82 */ /* 0x000e240000000a00 */
[----:B------:R-:W-:-:S05]  /*01c0*/  @!P0 IMAD.MOV R2, RZ, RZ, -R2 ;  /* 0x000000ffff028224 */ /* 0x000fca00078e0a02 */
[----:B------:R-:W-:Y:S02]  /*01d0*/  @!P0 PRMT R15, R2, 0x7710, RZ ;  /* 0x00007710020f8816 */ /* 0x000fe400000000ff */
[----:B------:R-:W-:-:S03]  /*01e0*/  IADD3 R2, PT, PT, -R9, 0x10, RZ ;  /* 0x0000001009027810 */ /* 0x000fc60007ffe1ff */
[----:B------:R-:W-:Y:S02]  /*01f0*/  @!P0 IMAD.IADD R10, R0, 0x1, R15 ;  /* 0x00000001000a8824 */ /* 0x000fe400078e020f */
[----:B------:R-:W-:-:S03]  /*0200*/  IMAD R2, R9, R2, RZ ;  /* 0x0000000209027224 */ /* 0x000fc600078e02ff */
[----:B------:R-:W-:-:S05]  /*0210*/  @!P0 LOP3.LUT R15, R10, 0xff, RZ, 0xc0, !PT ;  /* 0x000000ff0a0f8812 */ /* 0x000fca00078ec0ff */
[----:B------:R-:W-:-:S04]  /*0220*/  @!P0 IMAD.IADD R15, R2, 0x1, R15 ;  /* 0x00000001020f8824 */ /* 0x000fc800078e020f */
[----:B0-----:R-:W-:-:S05]  /*0230*/  @!P0 IMAD.WIDE.U32 R4, R15, 0x4, R4 ;  /* 0x000000040f048825 */ /* 0x001fca00078e0004 */
[----:B--2---:R0:W-:Y:S01]  /*0240*/  @!P0 STG.E desc[UR4][R4.64], R13 ;  /* 0x0000000d04008986 */ /* 0x0041e2000c101904 */
[----:B------:R-:W-:Y:S05]  /*0250*/  @!P0 EXIT ;  /* 0x000000000000894d */ /* 0x000fea0003800000 */
[----:B------:R-:W-:Y:S02]  /*0260*/  ISETP.GT.U32.AND P0, PT, R11, R6, PT ;  /* 0x000000060b00720c */ /* 0x000fe40003f04070 */
[----:B0-----:R-:W-:Y:S02]  /*0270*/  IADD3 R5, PT, PT, R7, 0x3, RZ ;  /* 0x0000000307057810 */ /* 0x001fe40007ffe0ff */
[----:B------:R-:W-:-:S04]  /*0280*/  ISETP.LT.U32.OR P0, PT, R0, 0x1b, P0 ;  /* 0x0000001b0000780c */ /* 0x000fc80000701470 */
[----:B------:R-:W-:-:S13]  /*0290*/  ISETP.GE.U32.OR P0, PT, R6, R5, P0 ;  /* 0x000000050600720c */ /* 0x000fda0000706470 */
[----:B------:R-:W-:Y:S05]  /*02a0*/  @P0 BRA `(.L_x_0) ;  /* 0x0000000000240947 */ /* 0x000fea0003800000 */
[----:B------:R-:W0:Y:S08]  /*02b0*/  LDC.64 R4, c[0x4][RZ] ;  /* 0x01000000ff047b82 */ /* 0x000e300000000a00 */
[----:B------:R-:W1:Y:S01]  /*02c0*/  LDC.64 R6, c[0x4][0x8] ;  /* 0x01000200ff067b82 */ /* 0x000e620000000a00 */
[----:B0-----:R-:W-:-:S06]  /*02d0*/  IMAD.WIDE.U32 R4, R0, 0x4, R4 ;  /* 0x0000000400047825 */ /* 0x001fcc00078e0004 */
[----:B------:R-:W2:Y:S01]  /*02e0*/  LDG.E R5, desc[UR4][R4.64] ;  /* 0x0000000404057981 */ /* 0x000ea2000c1e1900 */
[----:B------:R-:W-:-:S05]  /*02f0*/  IMAD R3, R3, -0xe, -R0 ;  /* 0xfffffff203037824 */ /* 0x000fca00078e0a00 */
[----:B------:R-:W-:-:S05]  /*0300*/  IADD3 R3, PT, PT, R3, 0x4c, R2 ;  /* 0x0000004c03037810 */ /* 0x000fca0007ffe002 */
[----:B-1----:R-:W-:-:S05]  /*0310*/  IMAD.WIDE.U32 R2, R3, 0x4, R6 ;  /* 0x0000000403027825 */ /* 0x002fca00078e0006 */
[----:B--2---:R-:W-:Y:S01]  /*0320*/  STG.E desc[UR4][R2.64], R5 ;  /* 0x0000000502007986 */ /* 0x004fe2000c101904 */
[----:B------:R-:W-:Y:S05]  /*0330*/  EXIT ;  /* 0x000000000000794d */ /* 0x000fea0003800000 */
.L_x_0:
[----:B------:R-:W-:Y:S02]  /*0340*/  IADD3 R4, PT, PT, -R6, 0x6, RZ ;  /* 0x0000000606047810 */ /* 0x000fe40007ffe1ff */
[C---:B------:R-:W-:Y:S02]  /*0350*/  VIMNMX.U32 R5, PT, PT, R7.reuse, 0x4, PT ;  /* 0x0000000407057848 */ /* 0x040fe40003fe0000 */
[----:B------:R-:W-:-:S04]  /*0360*/  ISETP.GE.U32.AND P0, PT, R7, R4, PT ;  /* 0x000000040700720c */ /* 0x000fc80003f06070 */
[----:B------:R-:W-:-:S13]  /*0370*/  ISETP.LE.U32.OR P0, PT, R5, R6, P0 ;  /* 0x000000060500720c */ /* 0x000fda0000703470 */
[----:B------:R-:W-:Y:S05]  /*0380*/  @P0 BRA `(.L_x_1) ;  /* 0x0000000000380947 */ /* 0x000fea0003800000 */
[----:B------:R-:W0:Y:S08]  /*0390*/  LDC.64 R4, c[0x4][RZ] ;  /* 0x01000000ff047b82 */ /* 0x000e300000000a00 */
[----:B------:R-:W1:Y:S01]  /*03a0*/  LDC.64 R6, c[0x4][0x8] ;  /* 0x01000200ff067b82 */ /* 0x000e620000000a00 */
[----:B0-----:R-:W-:-:S06]  /*03b0*/  IMAD.WIDE.U32 R4, R0, 0x4, R4 ;  /* 0x0000000400047825 */ /* 0x001fcc00078e0004 */
[----:B------:R-:W2:Y:S01]  /*03c0*/  LDG.E R5, desc[UR4][R4.64] ;  /* 0x0000000404057981 */ /* 0x000ea2000c1e1900 */
[----:B------:R-:W-:-:S04]  /*03d0*/  IMAD.IADD R0, R3, 0x1, -R0 ;  /* 0x0000000103007824 */ /* 0x000fc800078e0a00 */
[C---:B------:R-:W-:Y:S02]  /*03e0*/  IMAD R0, R3.reuse, -0x9, R0 ;  /* 0xfffffff703007824 */ /* 0x040fe400078e0200 */
[----:B------:R-:W-:Y:S02]  /*03f0*/  IMAD R3, R3, -0x6, R2 ;  /* 0xfffffffa03037824 */ /* 0x000fe400078e0202 */
[----:B------:R-:W-:-:S04]  /*0400*/  VIADD R0, R0, 0x2d ;  /* 0x0000002d00007836 */ /* 0x000fc80000000000 */
[----:B------:R-:W-:-:S05]  /*0410*/  IMAD.HI.U32 R0, R0, 0x38e38e39, RZ ;  /* 0x38e38e3900007827 */ /* 0x000fca00078e00ff */
[----:B------:R-:W-:-:S05]  /*0420*/  LEA.HI R0, R0, R3, RZ, 0x1f ;  /* 0x0000000300007211 */ /* 0x000fca00078ff8ff */
[----:B------:R-:W-:-:S04]  /*0430*/  VIADD R3, R0, 0x17 ;  /* 0x0000001700037836 */ /* 0x000fc80000000000 */
[----:B-1----:R-:W-:-:S05]  /*0440*/  IMAD.WIDE.U32 R2, R3, 0x4, R6 ;  /* 0x0000000403027825 */ /* 0x002fca00078e0006 */
[----:B--2---:R-:W-:Y:S01]  /*0450*/  STG.E desc[UR4][R2.64], R5 ;  /* 0x0000000502007986 */ /* 0x004fe2000c101904 */
[----:B------:R-:W-:Y:S05]  /*0460*/  EXIT ;  /* 0x000000000000794d */ /* 0x000fea0003800000 */
.L_x_1:
[----:B------:R-:W-:-:S04]  /*0470*/  IADD3 R4, PT, PT, R6, -0x2, RZ ;  /* 0xfffffffe06047810 */ /* 0x000fc80007ffe0ff */
[----:B------:R-:W-:-:S04]  /*0480*/  ISETP.GE.U32.AND P0, PT, R7, R4, PT ;  /* 0x000000040700720c */ /* 0x000fc80003f06070 */
[----:B------:R-:W-:-:S04]  /*0490*/  ISETP.GE.U32.OR P0, PT, R8, R7, P0 ;  /* 0x000000070800720c */ /* 0x000fc80000706470 */
[----:B------:R-:W-:-:S13]  /*04a0*/  ISETP.LT.U32.OR P0, PT, R6, 0x4, P0 ;  /* 0x000000040600780c */ /* 0x000fda0000701470 */
[----:B------:R-:W-:Y:S05]  /*04b0*/  @P0 EXIT ;  /* 0x000000000000094d */ /* 0x000fea0003800000 */
[----:B------:R-:W0:Y:S08]  /*04c0*/  LDC.64 R4, c[0x4][RZ] ;  /* 0x01000000ff047b82 */ /* 0x000e300000000a00 */
[----:B------:R-:W1:Y:S01]  /*04d0*/  LDC.64 R6, c[0x4][0x8] ;  /* 0x01000200ff067b82 */ /* 0x000e620000000a00 */
[----:B0-----:R-:W-:-:S06]  /*04e0*/  IMAD.WIDE.U32 R4, R0, 0x4, R4 ;  /* 0x0000000400047825 */ /* 0x001fcc00078e0004 */
[----:B------:R-:W2:Y:S01]  /*04f0*/  LDG.E R5, desc[UR4][R4.64] ;  /* 0x0000000404057981 */ /* 0x000ea2000c1e1900 */
[----:B------:R-:W-:Y:S01]  /*0500*/  IMAD.IADD R0, R0, 0x1, R3 ;  /* 0x0000000100007824 */ /* 0x000fe200078e0203 */
[----:B------:R-:W-:-:S03]  /*0510*/  IADD3 R9, PT, PT, -R9, R2, RZ ;  /* 0x0000000209097210 */ /* 0x000fc60007ffe1ff */
[----:B------:R-:W-:-:S04]  /*0520*/  IMAD R0, R3, -0x9, R0 ;  /* 0xfffffff703007824 */ /* 0x000fc800078e0200 */
[----:B------:R-:W-:-:S04]  /*0530*/  VIADD R0, R0, 0xffffffef ;  /* 0xffffffef00007836 */ /* 0x000fc80000000000 */
[----:B------:R-:W-:-:S05]  /*0540*/  IMAD.HI.U32 R0, R0, 0x38e38e39, RZ ;  /* 0x38e38e3900007827 */ /* 0x000fca00078e00ff */
[----:B------:R-:W-:-:S05]  /*0550*/  LEA.HI R0, R0, R9, RZ, 0x1f ;  /* 0x0000000900007211 */ /* 0x000fca00078ff8ff */
[----:B------:R-:W-:-:S04]  /*0560*/  VIADD R3, R0, 0x9 ;  /* 0x0000000900037836 */ /* 0x000fc80000000000 */
[----:B-1----:R-:W-:-:S05]  /*0570*/  IMAD.WIDE.U32 R2, R3, 0x4, R6 ;  /* 0x0000000403027825 */ /* 0x002fca00078e0006 */
[----:B--2---:R-:W-:Y:S01]  /*0580*/  STG.E desc[UR4][R2.64], R5 ;  /* 0x0000000502007986 */ /* 0x004fe2000c101904 */
[----:B------:R-:W-:Y:S05]  /*0590*/  EXIT ;  /* 0x000000000000794d */ /* 0x000fea0003800000 */
.L_x_2:
[----:B------:R-:W-:-:S00]  /*05a0*/  BRA `(.L_x_2) ;  /* 0xfffffffc00fc7947 */ /* 0x000fc0000383ffff */
[----:B------:R-:W-:-:S00]  /*05b0*/  NOP ;  /* 0x0000000000007918 */ /* 0x000fc00000000000 */
        /* <DEDUP_REMOVED lines=12> */
.L_x_3:


//--------------------- .nv.global.init           --------------------------
	.section	.nv.global.init,"aw",@progbits
	.align	4
.nv.global.init:
	.type		source,@object
	.size		source,(.L_0 - source)
	.other		source,@"STV_DEFAULT STO_CUDA_MANAGED"
source:
        /*0000*/ 	.byte	0x01, 0x00, 0x00, 0x00, 0x02, 0x00, 0x00, 0x00, 0x03, 0x00, 0x00, 0x00, 0x04, 0x00, 0x00, 0x00
        /* <DEDUP_REMOVED lines=14> */
        /*00f0*/ 	.byte	0x11, 0x00, 0x00, 0x00, 0x10, 0x00, 0x00, 0x00, 0x0f, 0x00, 0x00, 0x00
.L_0:


//--------------------- .nv.shared.reserved.0     --------------------------
	.section	.nv.shared.reserved.0,"aw",@nobits
	.weak		__nv_reservedSMEM_offset_0_alias
	.size		__nv_reservedSMEM_offset_0_alias, 0, 64
	.other		__nv_reservedSMEM_offset_0_alias,@"STO_CUDA_RESERVED_SHARED STV_DEFAULT"
__nv_reservedSMEM_offset_0_alias:
	.zero		0
	.zero		64


//--------------------- .nv.global                --------------------------
	.section	.nv.global,"aw",@nobits
	.align	4
.nv.global:
	.type		destination,@object
	.size		destination,(.L_1 - destination)
	.other		destination,@"STV_DEFAULT STO_CUDA_MANAGED"
destination:
	.zero		252
.L_1:


//--------------------- .nv.constant0._Z14applyDarkMagicv --------------------------
	.section	.nv.constant0._Z14applyDarkMagicv,"a",@progbits
	.sectionflags	@""
	.align	4
.nv.constant0._Z14applyDarkMagicv:
	.zero		896


//--------------------- SYMBOLS --------------------------

	.type		.nv.reservedSmem.offset0,@object
	.size		.nv.reservedSmem.offset0,0x4
